//
// Generated by NVIDIA NVVM Compiler
//
// Compiler Build ID: CL-36424714
// Cuda compilation tools, release 13.0, V13.0.88
// Based on NVVM 20.0.0
//

.version 9.0
.target sm_100
.address_size 64

	// .globl	_Z16sgemm_gpu_kernelPKfS0_Pfiiiff
.extern .func  (.param .b32 func_retval0) vprintf
(
	.param .b64 vprintf_param_0,
	.param .b64 vprintf_param_1
)
;
.global .align 1 .b8 $str[19] = {32, 37, 53, 100, 9, 37, 53, 100, 9, 32, 37, 50, 100, 9, 37, 50, 100, 10};

.visible .entry _Z16sgemm_gpu_kernelPKfS0_Pfiiiff(
	.param .u64 .ptr .align 1 _Z16sgemm_gpu_kernelPKfS0_Pfiiiff_param_0,
	.param .u64 .ptr .align 1 _Z16sgemm_gpu_kernelPKfS0_Pfiiiff_param_1,
	.param .u64 .ptr .align 1 _Z16sgemm_gpu_kernelPKfS0_Pfiiiff_param_2,
	.param .u32 _Z16sgemm_gpu_kernelPKfS0_Pfiiiff_param_3,
	.param .u32 _Z16sgemm_gpu_kernelPKfS0_Pfiiiff_param_4,
	.param .u32 _Z16sgemm_gpu_kernelPKfS0_Pfiiiff_param_5,
	.param .f32 _Z16sgemm_gpu_kernelPKfS0_Pfiiiff_param_6,
	.param .f32 _Z16sgemm_gpu_kernelPKfS0_Pfiiiff_param_7
)
{
	.reg .pred 	%p<10>;
	.reg .b32 	%r<41>;
	.reg .b32 	%f<75>;
	.reg .b64 	%rd<67>;

	ld.param.u64 	%rd14, [_Z16sgemm_gpu_kernelPKfS0_Pfiiiff_param_0];
	ld.param.u64 	%rd15, [_Z16sgemm_gpu_kernelPKfS0_Pfiiiff_param_1];
	ld.param.u32 	%r18, [_Z16sgemm_gpu_kernelPKfS0_Pfiiiff_param_5];
	cvta.to.global.u64 	%rd1, %rd15;
	cvta.to.global.u64 	%rd2, %rd14;
	mov.u32 	%r19, %ctaid.x;
	mov.u32 	%r20, %ntid.x;
	mov.u32 	%r21, %tid.x;
	mad.lo.s32 	%r1, %r19, %r20, %r21;
	mov.u32 	%r22, %ctaid.y;
	mov.u32 	%r23, %ntid.y;
	mov.u32 	%r24, %tid.y;
	mad.lo.s32 	%r2, %r22, %r23, %r24;
	setp.lt.s32 	%p1, %r18, 1;
	mov.f32 	%f74, 0f00000000;
	@%p1 bra 	$L__BB0_12;
	mul.lo.s32 	%r3, %r18, %r2;
	and.b32  	%r4, %r18, 7;
	setp.lt.u32 	%p2, %r18, 8;
	mov.f32 	%f74, 0f00000000;
	mov.b32 	%r39, 0;
	@%p2 bra 	$L__BB0_4;
	and.b32  	%r39, %r18, 2147483640;
	neg.s32 	%r37, %r39;
	mul.wide.u32 	%rd16, %r18, 4;
	add.s64 	%rd3, %rd1, %rd16;
	mul.wide.u32 	%rd17, %r18, 8;
	add.s64 	%rd4, %rd1, %rd17;
	mul.wide.u32 	%rd18, %r18, 12;
	add.s64 	%rd5, %rd1, %rd18;
	mul.wide.u32 	%rd19, %r18, 16;
	add.s64 	%rd6, %rd1, %rd19;
	mul.wide.u32 	%rd20, %r18, 20;
	add.s64 	%rd7, %rd1, %rd20;
	mul.wide.u32 	%rd21, %r18, 24;
	add.s64 	%rd8, %rd1, %rd21;
	mul.wide.u32 	%rd22, %r18, 28;
	add.s64 	%rd9, %rd1, %rd22;
	mul.wide.u32 	%rd23, %r3, 4;
	add.s64 	%rd24, %rd23, %rd2;
	add.s64 	%rd66, %rd24, 16;
	mov.f32 	%f74, 0f00000000;
	mov.u32 	%r36, %r1;
$L__BB0_3:
	.pragma "nounroll";
	mul.wide.s32 	%rd25, %r36, 4;
	add.s64 	%rd26, %rd3, %rd25;
	add.s64 	%rd27, %rd4, %rd25;
	add.s64 	%rd28, %rd5, %rd25;
	add.s64 	%rd29, %rd6, %rd25;
	add.s64 	%rd30, %rd7, %rd25;
	add.s64 	%rd31, %rd8, %rd25;
	add.s64 	%rd32, %rd9, %rd25;
	add.s64 	%rd33, %rd1, %rd25;
	ld.global.f32 	%f19, [%rd66+-16];
	ld.global.f32 	%f20, [%rd33];
	fma.rn.f32 	%f21, %f19, %f20, %f74;
	ld.global.f32 	%f22, [%rd66+-12];
	ld.global.f32 	%f23, [%rd26];
	fma.rn.f32 	%f24, %f22, %f23, %f21;
	ld.global.f32 	%f25, [%rd66+-8];
	ld.global.f32 	%f26, [%rd27];
	fma.rn.f32 	%f27, %f25, %f26, %f24;
	ld.global.f32 	%f28, [%rd66+-4];
	ld.global.f32 	%f29, [%rd28];
	fma.rn.f32 	%f30, %f28, %f29, %f27;
	ld.global.f32 	%f31, [%rd66];
	ld.global.f32 	%f32, [%rd29];
	fma.rn.f32 	%f33, %f31, %f32, %f30;
	ld.global.f32 	%f34, [%rd66+4];
	ld.global.f32 	%f35, [%rd30];
	fma.rn.f32 	%f36, %f34, %f35, %f33;
	ld.global.f32 	%f37, [%rd66+8];
	ld.global.f32 	%f38, [%rd31];
	fma.rn.f32 	%f39, %f37, %f38, %f36;
	ld.global.f32 	%f40, [%rd66+12];
	ld.global.f32 	%f41, [%rd32];
	fma.rn.f32 	%f74, %f40, %f41, %f39;
	add.s32 	%r37, %r37, 8;
	shl.b32 	%r26, %r18, 3;
	add.s32 	%r36, %r36, %r26;
	add.s64 	%rd66, %rd66, 32;
	setp.ne.s32 	%p3, %r37, 0;
	@%p3 bra 	$L__BB0_3;
$L__BB0_4:
	setp.eq.s32 	%p4, %r4, 0;
	@%p4 bra 	$L__BB0_12;
	and.b32  	%r12, %r18, 3;
	setp.lt.u32 	%p5, %r4, 4;
	@%p5 bra 	$L__BB0_7;
	add.s32 	%r27, %r39, %r3;
	mul.wide.u32 	%rd34, %r27, 4;
	add.s64 	%rd35, %rd2, %rd34;
	ld.global.f32 	%f43, [%rd35];
	mad.lo.s32 	%r28, %r39, %r18, %r1;
	mul.wide.s32 	%rd36, %r28, 4;
	add.s64 	%rd37, %rd1, %rd36;
	ld.global.f32 	%f44, [%rd37];
	fma.rn.f32 	%f45, %f43, %f44, %f74;
	cvt.u64.u32 	%rd38, %r3;
	cvt.u64.u32 	%rd39, %r39;
	add.s64 	%rd40, %rd39, %rd38;
	shl.b64 	%rd41, %rd40, 2;
	add.s64 	%rd42, %rd2, %rd41;
	ld.global.f32 	%f46, [%rd42+4];
	mul.wide.u32 	%rd43, %r18, 4;
	add.s64 	%rd44, %rd37, %rd43;
	ld.global.f32 	%f47, [%rd44];
	fma.rn.f32 	%f48, %f46, %f47, %f45;
	ld.global.f32 	%f49, [%rd42+8];
	add.s64 	%rd45, %rd44, %rd43;
	ld.global.f32 	%f50, [%rd45];
	fma.rn.f32 	%f51, %f49, %f50, %f48;
	ld.global.f32 	%f52, [%rd42+12];
	add.s64 	%rd46, %rd45, %rd43;
	ld.global.f32 	%f53, [%rd46];
	fma.rn.f32 	%f74, %f52, %f53, %f51;
	add.s32 	%r39, %r39, 4;
$L__BB0_7:
	setp.eq.s32 	%p6, %r12, 0;
	@%p6 bra 	$L__BB0_12;
	setp.eq.s32 	%p7, %r12, 1;
	@%p7 bra 	$L__BB0_10;
	add.s32 	%r29, %r39, %r3;
	mul.wide.u32 	%rd47, %r29, 4;
	add.s64 	%rd48, %rd2, %rd47;
	ld.global.f32 	%f55, [%rd48];
	mad.lo.s32 	%r30, %r39, %r18, %r1;
	mul.wide.s32 	%rd49, %r30, 4;
	add.s64 	%rd50, %rd1, %rd49;
	ld.global.f32 	%f56, [%rd50];
	fma.rn.f32 	%f57, %f55, %f56, %f74;
	cvt.u64.u32 	%rd51, %r3;
	cvt.u64.u32 	%rd52, %r39;
	add.s64 	%rd53, %rd52, %rd51;
	shl.b64 	%rd54, %rd53, 2;
	add.s64 	%rd55, %rd2, %rd54;
	ld.global.f32 	%f58, [%rd55+4];
	mul.wide.u32 	%rd56, %r18, 4;
	add.s64 	%rd57, %rd50, %rd56;
	ld.global.f32 	%f59, [%rd57];
	fma.rn.f32 	%f74, %f58, %f59, %f57;
	add.s32 	%r39, %r39, 2;
$L__BB0_10:
	and.b32  	%r31, %r18, 1;
	setp.eq.b32 	%p8, %r31, 1;
	not.pred 	%p9, %p8;
	@%p9 bra 	$L__BB0_12;
	add.s32 	%r32, %r39, %r3;
	mul.wide.u32 	%rd58, %r32, 4;
	add.s64 	%rd59, %rd2, %rd58;
	ld.global.f32 	%f60, [%rd59];
	mad.lo.s32 	%r33, %r39, %r18, %r1;
	mul.wide.s32 	%rd60, %r33, 4;
	add.s64 	%rd61, %rd1, %rd60;
	ld.global.f32 	%f61, [%rd61];
	fma.rn.f32 	%f74, %f60, %f61, %f74;
$L__BB0_12:
	ld.param.f32 	%f66, [_Z16sgemm_gpu_kernelPKfS0_Pfiiiff_param_7];
	ld.param.f32 	%f65, [_Z16sgemm_gpu_kernelPKfS0_Pfiiiff_param_6];
	ld.param.u32 	%r35, [_Z16sgemm_gpu_kernelPKfS0_Pfiiiff_param_4];
	ld.param.u64 	%rd65, [_Z16sgemm_gpu_kernelPKfS0_Pfiiiff_param_2];
	cvta.to.global.u64 	%rd62, %rd65;
	mad.lo.s32 	%r34, %r35, %r2, %r1;
	mul.wide.s32 	%rd63, %r34, 4;
	add.s64 	%rd64, %rd62, %rd63;
	ld.global.f32 	%f62, [%rd64];
	mul.f32 	%f63, %f66, %f62;
	fma.rn.f32 	%f64, %f65, %f74, %f63;
	st.global.f32 	[%rd64], %f64;
	ret;

}
	// .globl	_Z9idx_printv
.visible .entry _Z9idx_printv()
{
	.local .align 16 .b8 	__local_depot1[16];
	.reg .b64 	%SP;
	.reg .b64 	%SPL;
	.reg .b32 	%r<9>;
	.reg .b64 	%rd<5>;

	mov.u64 	%SPL, __local_depot1;
	cvta.local.u64 	%SP, %SPL;
	add.u64 	%rd1, %SP, 0;
	add.u64 	%rd2, %SPL, 0;
	mov.u32 	%r1, %ctaid.x;
	mov.u32 	%r2, %ntid.x;
	mov.u32 	%r3, %tid.x;
	mad.lo.s32 	%r4, %r1, %r2, %r3;
	shr.u32 	%r5, %r3, 5;
	and.b32  	%r6, %r3, 31;
	st.local.v4.u32 	[%rd2], {%r4, %r1, %r5, %r6};
	mov.u64 	%rd3, $str;
	cvta.global.u64 	%rd4, %rd3;
	{ // callseq 0, 0
	.param .b64 param0;
	st.param.b64 	[param0], %rd4;
	.param .b64 param1;
	st.param.b64 	[param1], %rd1;
	.param .b32 retval0;
	call.uni (retval0), 
	vprintf, 
	(
	param0, 
	param1
	);
	ld.param.b32 	%r7, [retval0];
	} // callseq 0
	ret;

}


// ===== COMPILED SASS (sm_100) =====

	.target	sm_100

	.elftype	@"ET_EXEC"


//--------------------- .note.nv.tkinfo           --------------------------
	.section	.note.nv.tkinfo,"",@"SHT_NOTE"
	.sectionflags	@"SHF_NOTE_NV_TKINFO"
	.tkinfo
        /*0018*/ 	.word	0x00000002
        /*0030*/ 	.string	""
        /*0030*/ 	.string	"ptxas"
        /*0030*/ 	.string	"Cuda compilation tools, release 13.0, V13.0.88"
        /*0030*/ 	.string	"Build cuda_13.0.r13.0/compiler.36424714_0"
        /*0030*/ 	.string	"-arch sm_100 -m 64 "



//--------------------- .note.nv.cuinfo           --------------------------
	.section	.note.nv.cuinfo,"",@"SHT_NOTE"
	.sectionflags	@"SHF_NOTE_NV_CUINFO"
        /*0018*/ 	.short	0x0002
        /*001a*/ 	.short	0x0064
        /*001c*/ 	.short	0x0082
	.zero		2


//--------------------- .nv.info                  --------------------------
	.section	.nv.info,"",@"SHT_CUDA_INFO"
	.align	4


	//----- nvinfo : EIATTR_REGCOUNT
	.align		4
        /*0000*/ 	.byte	0x04, 0x2f
        /*0002*/ 	.short	(.L_2 - .L_1)
	.align		4
.L_1:
        /*0004*/ 	.word	index@(_Z16sgemm_gpu_kernelPKfS0_Pfiiiff)
        /*0008*/ 	.word	0x0000001e


	//----- nvinfo : EIATTR_FRAME_SIZE
	.align		4
.L_2:
        /*000c*/ 	.byte	0x04, 0x11
        /*000e*/ 	.short	(.L_4 - .L_3)
	.align		4
.L_3:
        /*0010*/ 	.word	index@(_Z16sgemm_gpu_kernelPKfS0_Pfiiiff)
        /*0014*/ 	.word	0x00000000


	//----- nvinfo : EIATTR_REGCOUNT
	.align		4
.L_4:
        /*0018*/ 	.byte	0x04, 0x2f
        /*001a*/ 	.short	(.L_6 - .L_5)
	.align		4
.L_5:
        /*001c*/ 	.word	index@(_Z9idx_printv)
        /*0020*/ 	.word	0x00000018


	//----- nvinfo : EIATTR_FRAME_SIZE
	.align		4
.L_6:
        /*0024*/ 	.byte	0x04, 0x11
        /*0026*/ 	.short	(.L_8 - .L_7)
	.align		4
.L_7:
        /*0028*/ 	.word	index@(_Z9idx_printv)
        /*002c*/ 	.word	0x00000010


	//----- nvinfo : EIATTR_MIN_STACK_SIZE
	.align		4
.L_8:
        /*0030*/ 	.byte	0x04, 0x12
        /*0032*/ 	.short	(.L_10 - .L_9)
	.align		4
.L_9:
        /*0034*/ 	.word	index@(_Z9idx_printv)
        /*0038*/ 	.word	0x00000010


	//----- nvinfo : EIATTR_MIN_STACK_SIZE
	.align		4
.L_10:
        /*003c*/ 	.byte	0x04, 0x12
        /*003e*/ 	.short	(.L_12 - .L_11)
	.align		4
.L_11:
        /*0040*/ 	.word	index@(_Z16sgemm_gpu_kernelPKfS0_Pfiiiff)
        /*0044*/ 	.word	0x00000000
.L_12:


//--------------------- .nv.compat                --------------------------
	.section	.nv.compat,"",@"SHT_CUDA_COMPAT_INFO"
	.align	4
        /*0000*/ 	.byte	0x02, 0x09, 0x00, 0x00, 0x02, 0x02, 0x01, 0x00, 0x02, 0x05, 0x05, 0x00, 0x03, 0x07, 0x01, 0x01
        /*0010*/ 	.byte	0x02, 0x03, 0x00, 0x00, 0x02, 0x06, 0x01, 0x00, 0x04, 0x0b, 0x08, 0x00, 0x09, 0x00, 0x00, 0x00
        /*0020*/ 	.byte	0x00, 0x00, 0x00, 0x00


//--------------------- .nv.info._Z9idx_printv    --------------------------
	.section	.nv.info._Z9idx_printv,"",@"SHT_CUDA_INFO"
	.sectionflags	@""
	.align	4


	//----- nvinfo : EIATTR_CUDA_API_VERSION
	.align		4
        /*0000*/ 	.byte	0x04, 0x37
        /*0002*/ 	.short	(.L_14 - .L_13)
.L_13:
        /*0004*/ 	.word	0x00000082


	//----- nvinfo : EIATTR_SPARSE_MMA_MASK
	.align		4
.L_14:
        /*0008*/ 	.byte	0x03, 0x50
        /*000a*/ 	.short	0x0000


	//----- nvinfo : EIATTR_MAXREG_COUNT
	.align		4
        /*000c*/ 	.byte	0x03, 0x1b
        /*000e*/ 	.short	0x00ff


	//----- nvinfo : EIATTR_EXTERNS
	.align		4
        /*0010*/ 	.byte	0x04, 0x0f
        /*0012*/ 	.short	(.L_16 - .L_15)


	//   ....[0]....
	.align		4
.L_15:
        /*0014*/ 	.word	index@(vprintf)


	//----- nvinfo : EIATTR_MERCURY_ISA_VERSION
	.align		4
.L_16:
        /*0018*/ 	.byte	0x03, 0x5f
        /*001a*/ 	.short	0x0101


	//----- nvinfo : EIATTR_VRC_CTA_INIT_COUNT
	.align		4
        /*001c*/ 	.byte	0x02, 0x4a
	.zero		1
	.zero		1


	//----- nvinfo : EIATTR_SYSCALL_OFFSETS
	.align		4
        /*0020*/ 	.byte	0x04, 0x46
        /*0022*/ 	.short	(.L_18 - .L_17)


	//   ....[0]....
.L_17:
        /*0024*/ 	.word	0x00000130


	//----- nvinfo : EIATTR_EXIT_INSTR_OFFSETS
	.align		4
.L_18:
        /*0028*/ 	.byte	0x04, 0x1c
        /*002a*/ 	.short	(.L_20 - .L_19)


	//   ....[0]....
.L_19:
        /*002c*/ 	.word	0x00000140


	//----- nvinfo : EIATTR_SW_WAR
	.align		4
.L_20:
        /*0030*/ 	.byte	0x04, 0x36
        /*0032*/ 	.short	(.L_22 - .L_21)
.L_21:
        /*0034*/ 	.word	0x00000008
.L_22:


//--------------------- .nv.info._Z16sgemm_gpu_kernelPKfS0_Pfiiiff --------------------------
	.section	.nv.info._Z16sgemm_gpu_kernelPKfS0_Pfiiiff,"",@"SHT_CUDA_INFO"
	.sectionflags	@""
	.align	4


	//----- nvinfo : EIATTR_CUDA_API_VERSION
	.align		4
        /*0000*/ 	.byte	0x04, 0x37
        /*0002*/ 	.short	(.L_24 - .L_23)
.L_23:
        /*0004*/ 	.word	0x00000082


	//----- nvinfo : EIATTR_KPARAM_INFO
	.align		4
.L_24:
        /*0008*/ 	.byte	0x04, 0x17
        /*000a*/ 	.short	(.L_26 - .L_25)
.L_25:
        /*000c*/ 	.word	0x00000000
        /*0010*/ 	.short	0x0007
        /*0012*/ 	.short	0x0028
        /*0014*/ 	.byte	0x00, 0xf0, 0x11, 0x00


	//----- nvinfo : EIATTR_KPARAM_INFO
	.align		4
.L_26:
        /*0018*/ 	.byte	0x04, 0x17
        /*001a*/ 	.short	(.L_28 - .L_27)
.L_27:
        /*001c*/ 	.word	0x00000000
        /*0020*/ 	.short	0x0006
        /*0022*/ 	.short	0x0024
        /*0024*/ 	.byte	0x00, 0xf0, 0x11, 0x00


	//----- nvinfo : EIATTR_KPARAM_INFO
	.align		4
.L_28:
        /*0028*/ 	.byte	0x04, 0x17
        /*002a*/ 	.short	(.L_30 - .L_29)
.L_29:
        /*002c*/ 	.word	0x00000000
        /*0030*/ 	.short	0x0005
        /*0032*/ 	.short	0x0020
        /*0034*/ 	.byte	0x00, 0xf0, 0x11, 0x00


	//----- nvinfo : EIATTR_KPARAM_INFO
	.align		4
.L_30:
        /*0038*/ 	.byte	0x04, 0x17
        /*003a*/ 	.short	(.L_32 - .L_31)
.L_31:
        /*003c*/ 	.word	0x00000000
        /*0040*/ 	.short	0x0004
        /*0042*/ 	.short	0x001c
        /*0044*/ 	.byte	0x00, 0xf0, 0x11, 0x00


	//----- nvinfo : EIATTR_KPARAM_INFO
	.align		4
.L_32:
        /*0048*/ 	.byte	0x04, 0x17
        /*004a*/ 	.short	(.L_34 - .L_33)
.L_33:
        /*004c*/ 	.word	0x00000000
        /*0050*/ 	.short	0x0003
        /*0052*/ 	.short	0x0018
        /*0054*/ 	.byte	0x00, 0xf0, 0x11, 0x00


	//----- nvinfo : EIATTR_KPARAM_INFO
	.align		4
.L_34:
        /*0058*/ 	.byte	0x04, 0x17
        /*005a*/ 	.short	(.L_36 - .L_35)
.L_35:
        /*005c*/ 	.word	0x00000000
        /*0060*/ 	.short	0x0002
        /*0062*/ 	.short	0x0010
        /*0064*/ 	.byte	0x00, 0xf5, 0x21, 0x00


	//----- nvinfo : EIATTR_KPARAM_INFO
	.align		4
.L_36:
        /*0068*/ 	.byte	0x04, 0x17
        /*006a*/ 	.short	(.L_38 - .L_37)
.L_37:
        /*006c*/ 	.word	0x00000000
        /*0070*/ 	.short	0x0001
        /*0072*/ 	.short	0x0008
        /*0074*/ 	.byte	0x00, 0xf5, 0x21, 0x00


	//----- nvinfo : EIATTR_KPARAM_INFO
	.align		4
.L_38:
        /*0078*/ 	.byte	0x04, 0x17
        /*007a*/ 	.short	(.L_40 - .L_39)
.L_39:
        /*007c*/ 	.word	0x00000000
        /*0080*/ 	.short	0x0000
        /*0082*/ 	.short	0x0000
        /*0084*/ 	.byte	0x00, 0xf5, 0x21, 0x00


	//----- nvinfo : EIATTR_SPARSE_MMA_MASK
	.align		4
.L_40:
        /*0088*/ 	.byte	0x03, 0x50
        /*008a*/ 	.short	0x0000


	//----- nvinfo : EIATTR_MAXREG_COUNT
	.align		4
        /*008c*/ 	.byte	0x03, 0x1b
        /*008e*/ 	.short	0x00ff


	//----- nvinfo : EIATTR_MERCURY_ISA_VERSION
	.align		4
        /*0090*/ 	.byte	0x03, 0x5f
        /*0092*/ 	.short	0x0101


	//----- nvinfo : EIATTR_VRC_CTA_INIT_COUNT
	.align		4
        /*0094*/ 	.byte	0x02, 0x4a
	.zero		1
	.zero		1


	//----- nvinfo : EIATTR_EXIT_INSTR_OFFSETS
	.align		4
        /*0098*/ 	.byte	0x04, 0x1c
        /*009a*/ 	.short	(.L_42 - .L_41)


	//   ....[0]....
.L_41:
        /*009c*/ 	.word	0x00000b10


	//----- nvinfo : EIATTR_CBANK_PARAM_SIZE
	.align		4
.L_42:
        /*00a0*/ 	.byte	0x03, 0x19
        /*00a2*/ 	.short	0x002c


	//----- nvinfo : EIATTR_PARAM_CBANK
	.align		4
        /*00a4*/ 	.byte	0x04, 0x0a
        /*00a6*/ 	.short	(.L_44 - .L_43)
	.align		4
.L_43:
        /*00a8*/ 	.word	index@(.nv.constant0._Z16sgemm_gpu_kernelPKfS0_Pfiiiff)
        /*00ac*/ 	.short	0x0380
        /*00ae*/ 	.short	0x002c


	//----- nvinfo : EIATTR_SW_WAR
	.align		4
.L_44:
        /*00b0*/ 	.byte	0x04, 0x36
        /*00b2*/ 	.short	(.L_46 - .L_45)
.L_45:
        /*00b4*/ 	.word	0x00000008
.L_46:


//--------------------- .nv.callgraph             --------------------------
	.section	.nv.callgraph,"",@"SHT_CUDA_CALLGRAPH"
	.align	4
	.sectionentsize	8
	.align		4
        /*0000*/ 	.word	0x00000000
	.align		4
        /*0004*/ 	.word	0xffffffff
	.align		4
        /*0008*/ 	.word	index@(_Z9idx_printv)
	.align		4
        /*000c*/ 	.word	index@(vprintf)
	.align		4
        /*0010*/ 	.word	0x00000000
	.align		4
        /*0014*/ 	.word	0xfffffffe
	.align		4
        /*0018*/ 	.word	0x00000000
	.align		4
        /*001c*/ 	.word	0xfffffffd
	.align		4
        /*0020*/ 	.word	0x00000000
	.align		4
        /*0024*/ 	.word	0xfffffffc


//--------------------- .nv.constant4             --------------------------
	.section	.nv.constant4,"a",@progbits
	.align	8
	.align		8
.nv.constant4:
        /*0000*/ 	.dword	vprintf
	.align		8
        /*0008*/ 	.dword	$str


//--------------------- .text._Z9idx_printv       --------------------------
	.section	.text._Z9idx_printv,"ax",@progbits
	.align	128
        .global         _Z9idx_printv
        .type           _Z9idx_printv,@function
        .size           _Z9idx_printv,(.L_x_7 - _Z9idx_printv)
        .other          _Z9idx_printv,@"STO_CUDA_ENTRY STV_DEFAULT"
_Z9idx_printv:
.text._Z9idx_printv:
[----:B------:R-:W0:Y:S01]  /*0000*/  LDC R1, c[0x0][0x37c] ;  /* 0x0000df00ff017b82 */ /* 0x000e220000000800 */
[----:B------:R-:W1:Y:S01]  /*0010*/  S2R R8, SR_TID.X ;  /* 0x0000000000087919 */ /* 0x000e620000002100 */
[----:B------:R-:W2:Y:S01]  /*0020*/  LDCU UR5, c[0x0][0x2fc] ;  /* 0x00005f80ff0577ac */ /* 0x000ea20008000800 */
[----:B0-----:R-:W-:Y:S01]  /*0030*/  VIADD R1, R1, 0xfffffff0 ;  /* 0xfffffff001017836 */ /* 0x001fe20000000000 */
[----:B------:R-:W-:Y:S01]  /*0040*/  MOV R0, 0x0 ;  /* 0x0000000000007802 */ /* 0x000fe20000000f00 */
[----:B------:R-:W0:Y:S01]  /*0050*/  S2R R9, SR_CTAID.X ;  /* 0x0000000000097919 */ /* 0x000e220000002500 */
[----:B------:R-:W0:Y:S02]  /*0060*/  LDCU UR6, c[0x0][0x360] ;  /* 0x00006c00ff0677ac */ /* 0x000e240008000800 */
[----:B------:R3:W4:Y:S01]  /*0070*/  LDC.64 R2, c[0x4][R0] ;  /* 0x0100000000027b82 */ /* 0x0007220000000a00 */
[----:B------:R-:W5:Y:S02]  /*0080*/  LDCU UR4, c[0x0][0x2f8] ;  /* 0x00005f00ff0477ac */ /* 0x000f640008000800 */
[----:B-----5:R-:W-:-:S02]  /*0090*/  IADD3 R6, P0, PT, R1, UR4, RZ ;  /* 0x0000000401067c10 */ /* 0x020fc4000ff1e0ff */
[----:B-1----:R-:W-:-:S03]  /*00a0*/  SHF.R.U32.HI R10, RZ, 0x5, R8 ;  /* 0x00000005ff0a7819 */ /* 0x002fc60000011608 */
[----:B--2---:R-:W-:Y:S01]  /*00b0*/  IMAD.X R7, RZ, RZ, UR5, P0 ;  /* 0x00000005ff077e24 */ /* 0x004fe200080e06ff */
[----:B------:R-:W-:Y:S01]  /*00c0*/  LOP3.LUT R11, R8, 0x1f, RZ, 0xc0, !PT ;  /* 0x0000001f080b7812 */ /* 0x000fe200078ec0ff */
[----:B0-----:R-:W-:Y:S01]  /*00d0*/  IMAD R8, R9, UR6, R8 ;  /* 0x0000000609087c24 */ /* 0x001fe2000f8e0208 */
[----:B------:R-:W0:Y:S04]  /*00e0*/  LDCU.64 UR6, c[0x4][0x8] ;  /* 0x01000100ff0677ac */ /* 0x000e280008000a00 */
[----:B------:R3:W-:Y:S01]  /*00f0*/  STL.128 [R1], R8 ;  /* 0x0000000801007387 */ /* 0x0007e20000100c00 */
[----:B0-----:R-:W-:Y:S02]  /*0100*/  IMAD.U32 R4, RZ, RZ, UR6 ;  /* 0x00000006ff047e24 */ /* 0x001fe4000f8e00ff */
[----:B---34-:R-:W-:-:S07]  /*0110*/  IMAD.U32 R5, RZ, RZ, UR7 ;  /* 0x00000007ff057e24 */ /* 0x018fce000f8e00ff */
[----:B------:R-:W-:-:S07]  /*0120*/  LEPC R20, `(.L_x_0) ;  /* 0x000000001014794e */ /* 0x000fce0000000000 */
[----:B------:R-:W-:Y:S05]  /*0130*/  CALL.ABS.NOINC R2 ;  /* 0x0000000002007343 */ /* 0x000fea0003c00000 */
.L_x_0:
[----:B------:R-:W-:Y:S05]  /*0140*/  EXIT ;  /* 0x000000000000794d */ /* 0x000fea0003800000 */
.L_x_1:
[----:B------:R-:W-:-:S00]  /*0150*/  BRA `(.L_x_1) ;  /* 0xfffffffc00fc7947 */ /* 0x000fc0000383ffff */
[----:B------:R-:W-:-:S00]  /*0160*/  NOP ;  /* 0x0000000000007918 */ /* 0x000fc00000000000 */
        /* <DEDUP_REMOVED lines=9> */
.L_x_7:


//--------------------- .text._Z16sgemm_gpu_kernelPKfS0_Pfiiiff --------------------------
	.section	.text._Z16sgemm_gpu_kernelPKfS0_Pfiiiff,"ax",@progbits
	.align	128
        .global         _Z16sgemm_gpu_kernelPKfS0_Pfiiiff
        .type           _Z16sgemm_gpu_kernelPKfS0_Pfiiiff,@function
        .size           _Z16sgemm_gpu_kernelPKfS0_Pfiiiff,(.L_x_8 - _Z16sgemm_gpu_kernelPKfS0_Pfiiiff)
        .other          _Z16sgemm_gpu_kernelPKfS0_Pfiiiff,@"STO_CUDA_ENTRY STV_DEFAULT"
_Z16sgemm_gpu_kernelPKfS0_Pfiiiff:
.text._Z16sgemm_gpu_kernelPKfS0_Pfiiiff:
[----:B------:R-:W-:Y:S01]  /*0000*/  LDC R1, c[0x0][0x37c] ;  /* 0x0000df00ff017b82 */ /* 0x000fe20000000800 */
[----:B------:R-:W0:Y:S01]  /*0010*/  S2R R3, SR_TID.X ;  /* 0x0000000000037919 */ /* 0x000e220000002100 */
[----:B------:R-:W1:Y:S06]  /*0020*/  LDCU UR18, c[0x0][0x3a0] ;  /* 0x00007400ff1277ac */ /* 0x000e6c0008000800 */
[----:B------:R-:W0:Y:S01]  /*0030*/  LDC R0, c[0x0][0x360] ;  /* 0x0000d800ff007b82 */ /* 0x000e220000000800 */
[----:B------:R-:W-:Y:S01]  /*0040*/  HFMA2 R12, -RZ, RZ, 0, 0 ;  /* 0x00000000ff0c7431 */ /* 0x000fe200000001ff */
[----:B------:R-:W2:Y:S01]  /*0050*/  S2R R2, SR_TID.Y ;  /* 0x0000000000027919 */ /* 0x000ea20000002200 */
[----:B------:R-:W3:Y:S05]  /*0060*/  LDCU.64 UR16, c[0x0][0x358] ;  /* 0x00006b00ff1077ac */ /* 0x000eea0008000a00 */
[----:B------:R-:W0:Y:S08]  /*0070*/  S2UR UR4, SR_CTAID.X ;  /* 0x00000000000479c3 */ /* 0x000e300000002500 */
[----:B------:R-:W2:Y:S01]  /*0080*/  S2UR UR5, SR_CTAID.Y ;  /* 0x00000000000579c3 */ /* 0x000ea20000002600 */
[----:B-1----:R-:W-:-:S07]  /*0090*/  UISETP.GE.AND UP0, UPT, UR18, 0x1, UPT ;  /* 0x000000011200788c */ /* 0x002fce000bf06270 */
[----:B------:R-:W2:Y:S01]  /*00a0*/  LDC R13, c[0x0][0x364] ;  /* 0x0000d900ff0d7b82 */ /* 0x000ea20000000800 */
[----:B0-----:R-:W-:Y:S02]  /*00b0*/  IMAD R0, R0, UR4, R3 ;  /* 0x0000000400007c24 */ /* 0x001fe4000f8e0203 */
[----:B--2---:R-:W-:Y:S01]  /*00c0*/  IMAD R13, R13, UR5, R2 ;  /* 0x000000050d0d7c24 */ /* 0x004fe2000f8e0202 */
[----:B---3--:R-:W-:Y:S06]  /*00d0*/  BRA.U !UP0, `(.L_x_2) ;  /* 0x0000000908647547 */ /* 0x008fec000b800000 */
[----:B------:R-:W-:Y:S02]  /*00e0*/  UISETP.GE.U32.AND UP1, UPT, UR18, 0x8, UPT ;  /* 0x000000081200788c */ /* 0x000fe4000bf26070 */
[----:B------:R-:W-:Y:S01]  /*00f0*/  IMAD R5, R13, UR18, RZ ;  /* 0x000000120d057c24 */ /* 0x000fe2000f8e02ff */
[----:B------:R-:W-:Y:S01]  /*0100*/  ULOP3.LUT UR19, UR18, 0x7, URZ, 0xc0, !UPT ;  /* 0x0000000712137892 */ /* 0x000fe2000f8ec0ff */
[----:B------:R-:W-:Y:S01]  /*0110*/  MOV R12, RZ ;  /* 0x000000ff000c7202 */ /* 0x000fe20000000f00 */
[----:B------:R-:W-:Y:S02]  /*0120*/  UMOV UR4, URZ ;  /* 0x000000ff00047c82 */ /* 0x000fe40008000000 */
[----:B------:R-:W-:Y:S02]  /*0130*/  UISETP.NE.AND UP0, UPT, UR19, URZ, UPT ;  /* 0x000000ff1300728c */ /* 0x000fe4000bf05270 */
[----:B------:R-:W-:Y:S09]  /*0140*/  BRA.U !UP1, `(.L_x_3) ;  /* 0x0000000509087547 */ /* 0x000ff2000b800000 */
[----:B------:R-:W0:Y:S01]  /*0150*/  LDCU.128 UR20, c[0x0][0x380] ;  /* 0x00007000ff1477ac */ /* 0x000e220008000c00 */
[----:B------:R-:W-:Y:S02]  /*0160*/  MOV R12, RZ ;  /* 0x000000ff000c7202 */ /* 0x000fe40000000f00 */
[----:B------:R-:W-:Y:S01]  /*0170*/  MOV R14, R0 ;  /* 0x00000000000e7202 */ /* 0x000fe20000000f00 */
[----:B------:R-:W-:-:S04]  /*0180*/  ULOP3.LUT UR4, UR18, 0x7ffffff8, URZ, 0xc0, !UPT ;  /* 0x7ffffff812047892 */ /* 0x000fc8000f8ec0ff */
[----:B------:R-:W-:Y:S01]  /*0190*/  UIADD3 UR5, UPT, UPT, -UR4, URZ, URZ ;  /* 0x000000ff04057290 */ /* 0x000fe2000fffe1ff */
[----:B0-----:R-:W-:Y:S01]  /*01a0*/  MOV R2, UR20 ;  /* 0x0000001400027c02 */ /* 0x001fe20008000f00 */
[----:B------:R-:W-:Y:S01]  /*01b0*/  UIMAD.WIDE.U32 UR6, UR18, 0xc, UR22 ;  /* 0x0000000c120678a5 */ /* 0x000fe2000f8e0016 */
[----:B------:R-:W-:Y:S01]  /*01c0*/  MOV R3, UR21 ;  /* 0x0000001500037c02 */ /* 0x000fe20008000f00 */
[----:B------:R-:W-:Y:S02]  /*01d0*/  UIMAD.WIDE.U32 UR8, UR18, 0x10, UR22 ;  /* 0x00000010120878a5 */ /* 0x000fe4000f8e0016 */
[----:B------:R-:W-:Y:S01]  /*01e0*/  UIMAD.WIDE.U32 UR10, UR18, 0x14, UR22 ;  /* 0x00000014120a78a5 */ /* 0x000fe2000f8e0016 */
[----:B------:R-:W-:Y:S01]  /*01f0*/  IMAD.WIDE.U32 R2, R5, 0x4, R2 ;  /* 0x0000000405027825 */ /* 0x000fe200078e0002 */
[----:B------:R-:W-:Y:S02]  /*0200*/  UIMAD.WIDE.U32 UR12, UR18, 0x18, UR22 ;  /* 0x00000018120c78a5 */ /* 0x000fe4000f8e0016 */
[----:B------:R-:W-:Y:S01]  /*0210*/  UIMAD.WIDE.U32 UR14, UR18, 0x1c, UR22 ;  /* 0x0000001c120e78a5 */ /* 0x000fe2000f8e0016 */
[----:B------:R-:W-:-:S04]  /*0220*/  IADD3 R2, P0, PT, R2, 0x10, RZ ;  /* 0x0000001002027810 */ /* 0x000fc80007f1e0ff */
[----:B------:R-:W-:-:S09]  /*0230*/  IADD3.X R3, PT, PT, RZ, R3, RZ, P0, !PT ;  /* 0x00000003ff037210 */ /* 0x000fd200007fe4ff */
.L_x_4:
[----:B------:R-:W-:Y:S01]  /*0240*/  HFMA2 R23, -RZ, RZ, 0, 2.384185791015625e-07 ;  /* 0x00000004ff177431 */ /* 0x000fe200000001ff */
[----:B------:R-:W-:Y:S01]  /*0250*/  UIMAD.WIDE.U32 UR24, UR18, 0x4, UR22 ;  /* 0x00000004121878a5 */ /* 0x000fe2000f8e0016 */
[----:B------:R-:W2:Y:S01]  /*0260*/  LDG.E R21, desc[UR16][R2.64+-0x10] ;  /* 0xfffff01002157981 */ /* 0x000ea2000c1e1900 */
[----:B------:R-:W-:Y:S01]  /*0270*/  UIMAD.WIDE.U32 UR20, UR18, 0x8, UR22 ;  /* 0x00000008121478a5 */ /* 0x000fe2000f8e0016 */
[----:B------:R-:W-:Y:S01]  /*0280*/  HFMA2 R5, -RZ, RZ, 0, 2.384185791015625e-07 ;  /* 0x00000004ff057431 */ /* 0x000fe200000001ff */
[----:B------:R-:W-:Y:S01]  /*0290*/  MOV R11, 0x4 ;  /* 0x00000004000b7802 */ /* 0x000fe20000000f00 */
[----:B------:R-:W3:Y:S01]  /*02a0*/  LDG.E R19, desc[UR16][R2.64+-0xc] ;  /* 0xfffff41002137981 */ /* 0x000ee2000c1e1900 */
[----:B------:R-:W-:Y:S02]  /*02b0*/  MOV R8, UR24 ;  /* 0x0000001800087c02 */ /* 0x000fe40008000f00 */
[----:B------:R-:W-:Y:S01]  /*02c0*/  MOV R9, UR25 ;  /* 0x0000001900097c02 */ /* 0x000fe20008000f00 */
[C---:B------:R-:W-:Y:S01]  /*02d0*/  IMAD.WIDE R22, R14.reuse, R23, UR22 ;  /* 0x000000160e167e25 */ /* 0x040fe2000f8e0217 */
[----:B------:R-:W-:Y:S01]  /*02e0*/  MOV R24, UR20 ;  /* 0x0000001400187c02 */ /* 0x000fe20008000f00 */
[----:B------:R-:W4:Y:S01]  /*02f0*/  LDG.E R17, desc[UR16][R2.64+-0x8] ;  /* 0xfffff81002117981 */ /* 0x000f22000c1e1900 */
[----:B------:R-:W-:Y:S01]  /*0300*/  MOV R25, UR21 ;  /* 0x0000001500197c02 */ /* 0x000fe20008000f00 */
[----:B------:R-:W-:-:S02]  /*0310*/  IMAD.WIDE R8, R14, 0x4, R8 ;  /* 0x000000040e087825 */ /* 0x000fc400078e0208 */
[----:B------:R-:W2:Y:S02]  /*0320*/  LDG.E R22, desc[UR16][R22.64] ;  /* 0x0000001016167981 */ /* 0x000ea4000c1e1900 */
[C---:B------:R-:W-:Y:S02]  /*0330*/  IMAD.WIDE R24, R14.reuse, 0x4, R24 ;  /* 0x000000040e187825 */ /* 0x040fe400078e0218 */
[----:B------:R0:W3:Y:S02]  /*0340*/  LDG.E R20, desc[UR16][R8.64] ;  /* 0x0000001008147981 */ /* 0x0000e4000c1e1900 */
[C---:B------:R-:W-:Y:S01]  /*0350*/  IMAD.WIDE R10, R14.reuse, R11, UR6 ;  /* 0x000000060e0a7e25 */ /* 0x040fe2000f8e020b */
[----:B------:R-:W-:Y:S01]  /*0360*/  MOV R7, 0x4 ;  /* 0x0000000400077802 */ /* 0x000fe20000000f00 */
[----:B------:R-:W4:Y:S02]  /*0370*/  LDG.E R18, desc[UR16][R24.64] ;  /* 0x0000001018127981 */ /* 0x000f24000c1e1900 */
[----:B------:R-:W-:-:S02]  /*0380*/  IMAD.WIDE R4, R14, R5, UR8 ;  /* 0x000000080e047e25 */ /* 0x000fc4000f8e0205 */
[----:B------:R1:W5:Y:S02]  /*0390*/  LDG.E R16, desc[UR16][R10.64] ;  /* 0x000000100a107981 */ /* 0x000364000c1e1900 */
[----:B0-----:R-:W-:Y:S02]  /*03a0*/  HFMA2 R9, -RZ, RZ, 0, 2.384185791015625e-07 ;  /* 0x00000004ff097431 */ /* 0x001fe400000001ff */
[----:B------:R-:W5:Y:S01]  /*03b0*/  LDG.E R15, desc[UR16][R2.64+-0x4] ;  /* 0xfffffc10020f7981 */ /* 0x000f62000c1e1900 */
[C---:B------:R-:W-:Y:S01]  /*03c0*/  IMAD.WIDE R6, R14.reuse, R7, UR10 ;  /* 0x0000000a0e067e25 */ /* 0x040fe2000f8e0207 */
[----:B------:R-:W-:Y:S02]  /*03d0*/  MOV R27, 0x4 ;  /* 0x00000004001b7802 */ /* 0x000fe40000000f00 */
[----:B------:R0:W5:Y:S04]  /*03e0*/  LDG.E R4, desc[UR16][R4.64] ;  /* 0x0000001004047981 */ /* 0x000168000c1e1900 */
[----:B------:R-:W5:Y:S01]  /*03f0*/  LDG.E R23, desc[UR16][R2.64] ;  /* 0x0000001002177981 */ /* 0x000f62000c1e1900 */
[----:B------:R-:W-:-:S03]  /*0400*/  IMAD.WIDE R8, R14, R9, UR12 ;  /* 0x0000000c0e087e25 */ /* 0x000fc6000f8e0209 */
[----:B------:R-:W5:Y:S01]  /*0410*/  LDG.E R7, desc[UR16][R6.64] ;  /* 0x0000001006077981 */ /* 0x000f62000c1e1900 */
[----:B-1----:R-:W-:-:S03]  /*0420*/  IMAD.WIDE R10, R14, R27, UR14 ;  /* 0x0000000e0e0a7e25 */ /* 0x002fc6000f8e021b */
[----:B------:R-:W5:Y:S04]  /*0430*/  LDG.E R24, desc[UR16][R2.64+0x4] ;  /* 0x0000041002187981 */ /* 0x000f68000c1e1900 */
[----:B------:R-:W5:Y:S04]  /*0440*/  LDG.E R8, desc[UR16][R8.64] ;  /* 0x0000001008087981 */ /* 0x000f68000c1e1900 */
[----:B------:R-:W5:Y:S04]  /*0450*/  LDG.E R25, desc[UR16][R2.64+0x8] ;  /* 0x0000081002197981 */ /* 0x000f68000c1e1900 */
[----:B------:R-:W5:Y:S04]  /*0460*/  LDG.E R10, desc[UR16][R10.64] ;  /* 0x000000100a0a7981 */ /* 0x000f68000c1e1900 */
[----:B------:R1:W5:Y:S01]  /*0470*/  LDG.E R27, desc[UR16][R2.64+0xc] ;  /* 0x00000c10021b7981 */ /* 0x000362000c1e1900 */
[----:B------:R-:W-:-:S04]  /*0480*/  UIADD3 UR5, UPT, UPT, UR5, 0x8, URZ ;  /* 0x0000000805057890 */ /* 0x000fc8000fffe0ff */
[----:B------:R-:W-:Y:S01]  /*0490*/  UISETP.NE.AND UP1, UPT, UR5, URZ, UPT ;  /* 0x000000ff0500728c */ /* 0x000fe2000bf25270 */
[----:B0-----:R-:W-:Y:S02]  /*04a0*/  MOV R5, UR18 ;  /* 0x0000001200057c02 */ /* 0x001fe40008000f00 */
[----:B-1----:R-:W-:-:S03]  /*04b0*/  IADD3 R2, P0, PT, R2, 0x20, RZ ;  /* 0x0000002002027810 */ /* 0x002fc60007f1e0ff */
[----:B------:R-:W-:Y:S01]  /*04c0*/  IMAD R14, R5, 0x8, R14 ;  /* 0x00000008050e7824 */ /* 0x000fe200078e020e */
[----:B------:R-:W-:Y:S01]  /*04d0*/  IADD3.X R3, PT, PT, RZ, R3, RZ, P0, !PT ;  /* 0x00000003ff037210 */ /* 0x000fe200007fe4ff */
[----:B--2---:R-:W-:-:S04]  /*04e0*/  FFMA R22, R21, R22, R12 ;  /* 0x0000001615167223 */ /* 0x004fc8000000000c */
[----:B---3--:R-:W-:-:S04]  /*04f0*/  FFMA R20, R19, R20, R22 ;  /* 0x0000001413147223 */ /* 0x008fc80000000016 */
[----:B----4-:R-:W-:-:S04]  /*0500*/  FFMA R18, R17, R18, R20 ;  /* 0x0000001211127223 */ /* 0x010fc80000000014 */
[----:B-----5:R-:W-:-:S04]  /*0510*/  FFMA R16, R15, R16, R18 ;  /* 0x000000100f107223 */ /* 0x020fc80000000012 */
[----:B------:R-:W-:-:S04]  /*0520*/  FFMA R23, R23, R4, R16 ;  /* 0x0000000417177223 */ /* 0x000fc80000000010 */
[----:B------:R-:W-:-:S04]  /*0530*/  FFMA R24, R24, R7, R23 ;  /* 0x0000000718187223 */ /* 0x000fc80000000017 */
[----:B------:R-:W-:-:S04]  /*0540*/  FFMA R8, R25, R8, R24 ;  /* 0x0000000819087223 */ /* 0x000fc80000000018 */
[----:B------:R-:W-:Y:S01]  /*0550*/  FFMA R12, R27, R10, R8 ;  /* 0x0000000a1b0c7223 */ /* 0x000fe20000000008 */
[----:B------:R-:W-:Y:S06]  /*0560*/  BRA.U UP1, `(.L_x_4) ;  /* 0xfffffffd01347547 */ /* 0x000fec000b83ffff */
.L_x_3:
[----:B------:R-:W-:Y:S05]  /*0570*/  BRA.U !UP0, `(.L_x_2) ;  /* 0x00000005083c7547 */ /* 0x000fea000b800000 */
[----:B------:R-:W-:Y:S01]  /*0580*/  UISETP.GE.U32.AND UP0, UPT, UR19, 0x4, UPT ;  /* 0x000000041300788c */ /* 0x000fe2000bf06070 */
[----:B------:R-:W-:Y:S01]  /*0590*/  IMAD R2, R13, UR18, RZ ;  /* 0x000000120d027c24 */ /* 0x000fe2000f8e02ff */
[----:B------:R-:W-:-:S04]  /*05a0*/  ULOP3.LUT UR5, UR18, 0x3, URZ, 0xc0, !UPT ;  /* 0x0000000312057892 */ /* 0x000fc8000f8ec0ff */
[----:B------:R-:W-:-:S03]  /*05b0*/  UISETP.NE.AND UP1, UPT, UR5, URZ, UPT ;  /* 0x000000ff0500728c */ /* 0x000fc6000bf25270 */
[----:B------:R-:W-:Y:S08]  /*05c0*/  BRA.U !UP0, `(.L_x_5) ;  /* 0x00000001087c7547 */ /* 0x000ff0000b800000 */
[----:B------:R-:W0:Y:S01]  /*05d0*/  LDC.64 R6, c[0x0][0x388] ;  /* 0x0000e200ff067b82 */ /* 0x000e220000000a00 */
[----:B------:R-:W1:Y:S01]  /*05e0*/  LDCU.64 UR6, c[0x0][0x380] ;  /* 0x00007000ff0677ac */ /* 0x000e620008000a00 */
[----:B------:R-:W-:Y:S02]  /*05f0*/  MOV R5, UR4 ;  /* 0x0000000400057c02 */ /* 0x000fe40008000f00 */
[C---:B------:R-:W-:Y:S02]  /*0600*/  IADD3 R3, PT, PT, R2.reuse, UR4, RZ ;  /* 0x0000000402037c10 */ /* 0x040fe4000fffe0ff */
[----:B------:R-:W-:Y:S01]  /*0610*/  MOV R11, UR18 ;  /* 0x00000012000b7c02 */ /* 0x000fe20008000f00 */
[----:B------:R-:W-:Y:S01]  /*0620*/  IMAD R5, R5, UR18, R0 ;  /* 0x0000001205057c24 */ /* 0x000fe2000f8e0200 */
[----:B------:R-:W2:Y:S01]  /*0630*/  LDC.64 R8, c[0x0][0x380] ;  /* 0x0000e000ff087b82 */ /* 0x000ea20000000a00 */
[----:B------:R-:W-:Y:S02]  /*0640*/  IADD3 R14, P0, PT, R2, UR4, RZ ;  /* 0x00000004020e7c10 */ /* 0x000fe4000ff1e0ff */
[----:B------:R-:W-:Y:S01]  /*0650*/  MOV R15, UR18 ;  /* 0x00000012000f7c02 */ /* 0x000fe20008000f00 */
[----:B0-----:R-:W-:-:S04]  /*0660*/  IMAD.WIDE R6, R5, 0x4, R6 ;  /* 0x0000000405067825 */ /* 0x001fc800078e0206 */
[----:B------:R-:W-:Y:S01]  /*0670*/  IMAD.WIDE.U32 R10, R11, 0x4, R6 ;  /* 0x000000040b0a7825 */ /* 0x000fe200078e0006 */
[----:B------:R-:W-:Y:S01]  /*0680*/  MOV R17, UR18 ;  /* 0x0000001200117c02 */ /* 0x000fe20008000f00 */
[----:B------:R-:W3:Y:S02]  /*0690*/  LDG.E R6, desc[UR16][R6.64] ;  /* 0x0000001006067981 */ /* 0x000ee4000c1e1900 */
[----:B--2---:R-:W-:Y:S01]  /*06a0*/  IMAD.WIDE.U32 R8, R3, 0x4, R8 ;  /* 0x0000000403087825 */ /* 0x004fe200078e0008 */
[----:B------:R-:W-:Y:S02]  /*06b0*/  IADD3.X R3, PT, PT, RZ, RZ, RZ, P0, !PT ;  /* 0x000000ffff037210 */ /* 0x000fe400007fe4ff */
[----:B-1----:R-:W-:-:S03]  /*06c0*/  LEA R4, P0, R14, UR6, 0x2 ;  /* 0x000000060e047c11 */ /* 0x002fc6000f8010ff */
[----:B------:R-:W3:Y:S01]  /*06d0*/  LDG.E R9, desc[UR16][R8.64] ;  /* 0x0000001008097981 */ /* 0x000ee2000c1e1900 */
[----:B------:R-:W-:Y:S01]  /*06e0*/  LEA.HI.X R5, R14, UR7, R3, 0x2, P0 ;  /* 0x000000070e057c11 */ /* 0x000fe200080f1403 */
[----:B------:R-:W-:Y:S02]  /*06f0*/  IMAD.WIDE.U32 R14, R15, 0x4, R10 ;  /* 0x000000040f0e7825 */ /* 0x000fe400078e000a */
[----:B------:R-:W2:Y:S04]  /*0700*/  LDG.E R3, desc[UR16][R10.64] ;  /* 0x000000100a037981 */ /* 0x000ea8000c1e1900 */
[----:B------:R-:W2:Y:S01]  /*0710*/  LDG.E R18, desc[UR16][R4.64+0x4] ;  /* 0x0000041004127981 */ /* 0x000ea2000c1e1900 */
[----:B------:R-:W-:-:S03]  /*0720*/  IMAD.WIDE.U32 R16, R17, 0x4, R14 ;  /* 0x0000000411107825 */ /* 0x000fc600078e000e */
[----:B------:R-:W4:Y:S04]  /*0730*/  LDG.E R19, desc[UR16][R14.64] ;  /* 0x000000100e137981 */ /* 0x000f28000c1e1900 */
[----:B------:R-:W4:Y:S04]  /*0740*/  LDG.E R20, desc[UR16][R4.64+0x8] ;  /* 0x0000081004147981 */ /* 0x000f28000c1e1900 */
[----:B------:R-:W5:Y:S04]  /*0750*/  LDG.E R22, desc[UR16][R4.64+0xc] ;  /* 0x00000c1004167981 */ /* 0x000f68000c1e1900 */
[----:B------:R-:W5:Y:S01]  /*0760*/  LDG.E R16, desc[UR16][R16.64] ;  /* 0x0000001010107981 */ /* 0x000f62000c1e1900 */
[----:B------:R-:W-:Y:S01]  /*0770*/  UIADD3 UR4, UPT, UPT, UR4, 0x4, URZ ;  /* 0x0000000404047890 */ /* 0x000fe2000fffe0ff */
[----:B---3--:R-:W-:-:S04]  /*0780*/  FFMA R9, R9, R6, R12 ;  /* 0x0000000609097223 */ /* 0x008fc8000000000c */
[----:B--2---:R-:W-:-:S04]  /*0790*/  FFMA R3, R18, R3, R9 ;  /* 0x0000000312037223 */ /* 0x004fc80000000009 */
[----:B----4-:R-:W-:-:S04]  /*07a0*/  FFMA R3, R20, R19, R3 ;  /* 0x0000001314037223 */ /* 0x010fc80000000003 */
[----:B-----5:R-:W-:-:S07]  /*07b0*/  FFMA R12, R22, R16, R3 ;  /* 0x00000010160c7223 */ /* 0x020fce0000000003 */
.L_x_5:
[----:B------:R-:W-:Y:S05]  /*07c0*/  BRA.U !UP1, `(.L_x_2) ;  /* 0x0000000109a87547 */ /* 0x000fea000b800000 */
[----:B------:R-:W-:Y:S01]  /*07d0*/  UISETP.NE.AND UP0, UPT, UR5, 0x1, UPT ;  /* 0x000000010500788c */ /* 0x000fe2000bf05270 */
[----:B------:R-:W-:Y:S01]  /*07e0*/  IMAD.U32 R9, RZ, RZ, UR4 ;  /* 0x00000004ff097e24 */ /* 0x000fe2000f8e00ff */
[----:B------:R-:W-:Y:S02]  /*07f0*/  ULOP3.LUT UR5, UR18, 0x1, URZ, 0xc0, !UPT ;  /* 0x0000000112057892 */ /* 0x000fe4000f8ec0ff */
[----:B------:R-:W-:Y:S02]  /*0800*/  MOV R17, UR18 ;  /* 0x0000001200117c02 */ /* 0x000fe40008000f00 */
[----:B------:R-:W-:Y:S01]  /*0810*/  UISETP.NE.U32.AND UP1, UPT, UR5, 0x1, UPT ;  /* 0x000000010500788c */ /* 0x000fe2000bf25070 */
[----:B------:R-:W-:-:S04]  /*0820*/  PLOP3.LUT P1, PT, PT, PT, UP0, 0x80, 0x8 ;  /* 0x000000000008781c */ /* 0x000fc80003f2f008 */
[----:B------:R-:W0:Y:S01]  /*0830*/  @UP0 LDCU.128 UR8, c[0x0][0x380] ;  /* 0x00007000ff0807ac */ /* 0x000e220008000c00 */
[----:B------:R-:W-:Y:S01]  /*0840*/  PLOP3.LUT P0, PT, PT, PT, UP1, 0x80, 0x8 ;  /* 0x000000000008781c */ /* 0x000fe20003f0f018 */
[----:B------:R-:W1:Y:S04]  /*0850*/  @UP0 LDCU.64 UR6, c[0x0][0x380] ;  /* 0x00007000ff0607ac */ /* 0x000e680008000a00 */
[----:B------:R-:W2:Y:S03]  /*0860*/  @!UP1 LDCU.128 UR12, c[0x0][0x380] ;  /* 0x00007000ff0c97ac */ /* 0x000ea60008000c00 */
[C---:B------:R-:W-:Y:S02]  /*0870*/  @P1 IADD3 R3, PT, PT, R2.reuse, UR4, RZ ;  /* 0x0000000402031c10 */ /* 0x040fe4000fffe0ff */
[----:B------:R-:W-:Y:S01]  /*0880*/  @P1 IADD3 R5, P2, PT, R2, UR4, RZ ;  /* 0x0000000402051c10 */ /* 0x000fe2000ff5e0ff */
[----:B------:R-:W-:-:S03]  /*0890*/  @UP0 UIADD3 UR4, UPT, UPT, UR4, 0x2, URZ ;  /* 0x0000000204040890 */ /* 0x000fc6000fffe0ff */
[----:B------:R-:W-:Y:S02]  /*08a0*/  @P1 IADD3.X R8, PT, PT, RZ, RZ, RZ, P2, !PT ;  /* 0x000000ffff081210 */ /* 0x000fe400017fe4ff */
[----:B0-----:R-:W-:Y:S02]  /*08b0*/  MOV R14, UR8 ;  /* 0x00000008000e7c02 */ /* 0x001fe40008000f00 */
[----:B------:R-:W-:Y:S02]  /*08c0*/  MOV R15, UR9 ;  /* 0x00000009000f7c02 */ /* 0x000fe40008000f00 */
[----:B------:R-:W-:Y:S02]  /*08d0*/  MOV R6, UR10 ;  /* 0x0000000a00067c02 */ /* 0x000fe40008000f00 */
[----:B------:R-:W-:Y:S01]  /*08e0*/  MOV R7, UR11 ;  /* 0x0000000b00077c02 */ /* 0x000fe20008000f00 */
[----:B------:R-:W-:Y:S01]  /*08f0*/  @P1 IMAD.WIDE.U32 R14, R3, 0x4, R14 ;  /* 0x00000004030e1825 */ /* 0x000fe200078e000e */
[----:B-1----:R-:W-:-:S03]  /*0900*/  @P1 LEA R4, P2, R5, UR6, 0x2 ;  /* 0x0000000605041c11 */ /* 0x002fc6000f8410ff */
[----:B------:R-:W-:Y:S01]  /*0910*/  @P1 IMAD R3, R9, UR18, R0 ;  /* 0x0000001209031c24 */ /* 0x000fe2000f8e0200 */
[----:B------:R-:W-:-:S03]  /*0920*/  MOV R21, UR4 ;  /* 0x0000000400157c02 */ /* 0x000fc60008000f00 */
[----:B------:R-:W-:Y:S01]  /*0930*/  @P1 IMAD.WIDE R6, R3, 0x4, R6 ;  /* 0x0000000403061825 */ /* 0x000fe200078e0206 */
[----:B------:R-:W-:Y:S01]  /*0940*/  @P1 LEA.HI.X R5, R5, UR7, R8, 0x2, P2 ;  /* 0x0000000705051c11 */ /* 0x000fe200090f1408 */
[----:B------:R-:W3:Y:S01]  /*0950*/  @P1 LDG.E R3, desc[UR16][R14.64] ;  /* 0x000000100e031981 */ /* 0x000ee2000c1e1900 */
[----:B--2---:R-:W-:Y:S01]  /*0960*/  MOV R8, UR12 ;  /* 0x0000000c00087c02 */ /* 0x004fe20008000f00 */
[----:B------:R-:W-:Y:S01]  /*0970*/  @!P0 IMAD R21, R21, UR18, R0 ;  /* 0x0000001215158c24 */ /* 0x000fe2000f8e0200 */
[----:B------:R-:W-:Y:S01]  /*0980*/  MOV R9, UR13 ;  /* 0x0000000d00097c02 */ /* 0x000fe20008000f00 */
[----:B------:R-:W-:Y:S01]  /*0990*/  @P1 IMAD.WIDE.U32 R16, R17, 0x4, R6 ;  /* 0x0000000411101825 */ /* 0x000fe200078e0006 */
[----:B------:R-:W-:Y:S01]  /*09a0*/  @!P0 IADD3 R19, PT, PT, R2, UR4, RZ ;  /* 0x0000000402138c10 */ /* 0x000fe2000fffe0ff */
[----:B------:R-:W3:Y:S01]  /*09b0*/  @P1 LDG.E R6, desc[UR16][R6.64] ;  /* 0x0000001006061981 */ /* 0x000ee2000c1e1900 */
[----:B------:R-:W-:Y:S02]  /*09c0*/  MOV R10, UR14 ;  /* 0x0000000e000a7c02 */ /* 0x000fe40008000f00 */
[----:B------:R-:W-:Y:S01]  /*09d0*/  MOV R11, UR15 ;  /* 0x0000000f000b7c02 */ /* 0x000fe20008000f00 */
[----:B------:R-:W-:Y:S01]  /*09e0*/  @!P0 IMAD.WIDE.U32 R8, R19, 0x4, R8 ;  /* 0x0000000413088825 */ /* 0x000fe200078e0008 */
[----:B------:R-:W2:Y:S03]  /*09f0*/  @P1 LDG.E R16, desc[UR16][R16.64] ;  /* 0x0000001010101981 */ /* 0x000ea6000c1e1900 */
[----:B------:R-:W-:Y:S01]  /*0a00*/  @!P0 IMAD.WIDE R10, R21, 0x4, R10 ;  /* 0x00000004150a8825 */ /* 0x000fe200078e020a */
[----:B------:R-:W2:Y:S04]  /*0a10*/  @P1 LDG.E R4, desc[UR16][R4.64+0x4] ;  /* 0x0000041004041981 */ /* 0x000ea8000c1e1900 */
[----:B------:R-:W4:Y:S04]  /*0a20*/  @!P0 LDG.E R9, desc[UR16][R8.64] ;  /* 0x0000001008098981 */ /* 0x000f28000c1e1900 */
[----:B------:R-:W4:Y:S01]  /*0a30*/  @!P0 LDG.E R10, desc[UR16][R10.64] ;  /* 0x000000100a0a8981 */ /* 0x000f22000c1e1900 */
[----:B---3--:R-:W-:-:S04]  /*0a40*/  @P1 FFMA R3, R3, R6, R12 ;  /* 0x0000000603031223 */ /* 0x008fc8000000000c */
[----:B--2---:R-:W-:-:S04]  /*0a50*/  @P1 FFMA R12, R4, R16, R3 ;  /* 0x00000010040c1223 */ /* 0x004fc80000000003 */
[----:B----4-:R-:W-:-:S07]  /*0a60*/  @!P0 FFMA R12, R9, R10, R12 ;  /* 0x0000000a090c8223 */ /* 0x010fce000000000c */
.L_x_2:
[----:B------:R-:W0:Y:S01]  /*0a70*/  LDC.64 R2, c[0x0][0x390] ;  /* 0x0000e400ff027b82 */ /* 0x000e220000000a00 */
[----:B------:R-:W1:Y:S01]  /*0a80*/  LDCU UR4, c[0x0][0x39c] ;  /* 0x00007380ff0477ac */ /* 0x000e620008000800 */
[----:B------:R-:W2:Y:S01]  /*0a90*/  LDCU UR5, c[0x0][0x3a4] ;  /* 0x00007480ff0577ac */ /* 0x000ea20008000800 */
[----:B-1----:R-:W-:Y:S01]  /*0aa0*/  IMAD R13, R13, UR4, R0 ;  /* 0x000000040d0d7c24 */ /* 0x002fe2000f8e0200 */
[----:B------:R-:W1:Y:S03]  /*0ab0*/  LDCU UR4, c[0x0][0x3a8] ;  /* 0x00007500ff0477ac */ /* 0x000e660008000800 */
[----:B0-----:R-:W-:-:S05]  /*0ac0*/  IMAD.WIDE R2, R13, 0x4, R2 ;  /* 0x000000040d027825 */ /* 0x001fca00078e0202 */
[----:B------:R-:W1:Y:S02]  /*0ad0*/  LDG.E R0, desc[UR16][R2.64] ;  /* 0x0000001002007981 */ /* 0x000e64000c1e1900 */
[----:B-1----:R-:W-:-:S04]  /*0ae0*/  FMUL R5, R0, UR4 ;  /* 0x0000000400057c20 */ /* 0x002fc80008400000 */
[----:B--2---:R-:W-:-:S05]  /*0af0*/  FFMA R5, R12, UR5, R5 ;  /* 0x000000050c057c23 */ /* 0x004fca0008000005 */
[----:B------:R-:W-:Y:S01]  /*0b00*/  STG.E desc[UR16][R2.64], R5 ;  /* 0x0000000502007986 */ /* 0x000fe2000c101910 */
[----:B------:R-:W-:Y:S05]  /*0b10*/  EXIT ;  /* 0x000000000000794d */ /* 0x000fea0003800000 */
.L_x_6:
        /* <DEDUP_REMOVED lines=14> */
.L_x_8:


//--------------------- .nv.global.init           --------------------------
	.section	.nv.global.init,"aw",@progbits
.nv.global.init:
	.type		$str,@object
	.size		$str,(.L_0 - $str)
$str:
        /*0000*/ 	.byte	0x20, 0x25, 0x35, 0x64, 0x09, 0x25, 0x35, 0x64, 0x09, 0x20, 0x25, 0x32, 0x64, 0x09, 0x25, 0x32
        /*0010*/ 	.byte	0x64, 0x0a, 0x00
.L_0:


//--------------------- .nv.shared.reserved.0     --------------------------
	.section	.nv.shared.reserved.0,"aw",@nobits
	.weak		__nv_reservedSMEM_offset_0_alias
	.size		__nv_reservedSMEM_offset_0_alias, 0, 64
	.other		__nv_reservedSMEM_offset_0_alias,@"STO_CUDA_RESERVED_SHARED STV_DEFAULT"
__nv_reservedSMEM_offset_0_alias:
	.zero		0
	.zero		64


//--------------------- .nv.constant0._Z9idx_printv --------------------------
	.section	.nv.constant0._Z9idx_printv,"a",@progbits
	.sectionflags	@""
	.align	4
.nv.constant0._Z9idx_printv:
	.zero		896


//--------------------- .nv.constant0._Z16sgemm_gpu_kernelPKfS0_Pfiiiff --------------------------
	.section	.nv.constant0._Z16sgemm_gpu_kernelPKfS0_Pfiiiff,"a",@progbits
	.sectionflags	@""
	.align	4
.nv.constant0._Z16sgemm_gpu_kernelPKfS0_Pfiiiff:
	.zero		940


//--------------------- SYMBOLS --------------------------

	.type		.nv.reservedSmem.offset0,@object
	.size		.nv.reservedSmem.offset0,0x4
	.type		vprintf,@function
